	.headerflags	@"EF_CUDA_TEXMODE_UNIFIED EF_CUDA_64BIT_ADDRESS EF_CUDA_ACCELERATORS EF_CUDA_SM90 EF_CUDA_VIRTUAL_SM(EF_CUDA_SM90)"
	.elftype	@"ET_EXEC"


//--------------------- .nv.info                  --------------------------
	.section	.nv.info,"",@"SHT_CUDA_INFO"
	.align	4


	//----- nvinfo : EIATTR_REGCOUNT
	.align		4
        /*0000*/ 	.byte	0x04, 0x2f
        /*0002*/ 	.short	(.L_3 - .L_2)
	.align		4
.L_2:
        /*0004*/ 	.word	index@(triton_poi_fused__native_batch_norm_legit_no_training_cat_relu_25)
        /*0008*/ 	.word	0x00000028


	//----- nvinfo : EIATTR_MIN_STACK_SIZE
	.align		4
.L_3:
        /*000c*/ 	.byte	0x04, 0x12
        /*000e*/ 	.short	(.L_5 - .L_4)
	.align		4
.L_4:
        /*0010*/ 	.word	index@(triton_poi_fused__native_batch_norm_legit_no_training_cat_relu_25)
        /*0014*/ 	.word	0x00000000


	//----- nvinfo : EIATTR_FRAME_SIZE
	.align		4
.L_5:
        /*0018*/ 	.byte	0x04, 0x11
        /*001a*/ 	.short	(.L_7 - .L_6)
	.align		4
.L_6:
        /*001c*/ 	.word	index@(triton_poi_fused__native_batch_norm_legit_no_training_cat_relu_25)
        /*0020*/ 	.word	0x00000000


	//----- nvinfo : EIATTR_MIN_STACK_SIZE
	.align		4
.L_7:
        /*0024*/ 	.byte	0x04, 0x12
        /*0026*/ 	.short	(.L_9 - .L_8)
	.align		4
.L_8:
        /*0028*/ 	.word	index@(triton_poi_fused__native_batch_norm_legit_no_training_cat_relu_25)
        /*002c*/ 	.word	0x00000000
.L_9:


//--------------------- .nv.info.triton_poi_fused__native_batch_norm_legit_no_training_cat_relu_25 --------------------------
	.section	.nv.info.triton_poi_fused__native_batch_norm_legit_no_training_cat_relu_25,"",@"SHT_CUDA_INFO"
	.sectionflags	@""
	.align	4


	//----- nvinfo : EIATTR_CUDA_API_VERSION
	.align		4
        /*0000*/ 	.byte	0x04, 0x37
        /*0002*/ 	.short	(.L_11 - .L_10)
.L_10:
        /*0004*/ 	.word	0x0000007c


	//----- nvinfo : EIATTR_KPARAM_INFO
	.align		4
.L_11:
        /*0008*/ 	.byte	0x04, 0x17
        /*000a*/ 	.short	(.L_13 - .L_12)
.L_12:
        /*000c*/ 	.word	0x00000000
        /*0010*/ 	.short	0x0009
        /*0012*/ 	.short	0x0048
        /*0014*/ 	.byte	0x00, 0xf0, 0x11, 0x00


	//----- nvinfo : EIATTR_KPARAM_INFO
	.align		4
.L_13:
        /*0018*/ 	.byte	0x04, 0x17
        /*001a*/ 	.short	(.L_15 - .L_14)
.L_14:
        /*001c*/ 	.word	0x00000000
        /*0020*/ 	.short	0x0008
        /*0022*/ 	.short	0x0040
        /*0024*/ 	.byte	0x00, 0xf4, 0x21, 0x00


	//----- nvinfo : EIATTR_KPARAM_INFO
	.align		4
.L_15:
        /*0028*/ 	.byte	0x04, 0x17
        /*002a*/ 	.short	(.L_17 - .L_16)
.L_16:
        /*002c*/ 	.word	0x00000000
        /*0030*/ 	.short	0x0007
        /*0032*/ 	.short	0x0038
        /*0034*/ 	.byte	0x00, 0xf4, 0x21, 0x00


	//----- nvinfo : EIATTR_KPARAM_INFO
	.align		4
.L_17:
        /*0038*/ 	.byte	0x04, 0x17
        /*003a*/ 	.short	(.L_19 - .L_18)
.L_18:
        /*003c*/ 	.word	0x00000000
        /*0040*/ 	.short	0x0006
        /*0042*/ 	.short	0x0030
        /*0044*/ 	.byte	0x00, 0xf4, 0x21, 0x00


	//----- nvinfo : EIATTR_KPARAM_INFO
	.align		4
.L_19:
        /*0048*/ 	.byte	0x04, 0x17
        /*004a*/ 	.short	(.L_21 - .L_20)
.L_20:
        /*004c*/ 	.word	0x00000000
        /*0050*/ 	.short	0x0005
        /*0052*/ 	.short	0x0028
        /*0054*/ 	.byte	0x00, 0xf4, 0x21, 0x00


	//----- nvinfo : EIATTR_KPARAM_INFO
	.align		4
.L_21:
        /*0058*/ 	.byte	0x04, 0x17
        /*005a*/ 	.short	(.L_23 - .L_22)
.L_22:
        /*005c*/ 	.word	0x00000000
        /*0060*/ 	.short	0x0004
        /*0062*/ 	.short	0x0020
        /*0064*/ 	.byte	0x00, 0xf4, 0x21, 0x00


	//----- nvinfo : EIATTR_KPARAM_INFO
	.align		4
.L_23:
        /*0068*/ 	.byte	0x04, 0x17
        /*006a*/ 	.short	(.L_25 - .L_24)
.L_24:
        /*006c*/ 	.word	0x00000000
        /*0070*/ 	.short	0x0003
        /*0072*/ 	.short	0x0018
        /*0074*/ 	.byte	0x00, 0xf4, 0x21, 0x00


	//----- nvinfo : EIATTR_KPARAM_INFO
	.align		4
.L_25:
        /*0078*/ 	.byte	0x04, 0x17
        /*007a*/ 	.short	(.L_27 - .L_26)
.L_26:
        /*007c*/ 	.word	0x00000000
        /*0080*/ 	.short	0x0002
        /*0082*/ 	.short	0x0010
        /*0084*/ 	.byte	0x00, 0xf4, 0x21, 0x00


	//----- nvinfo : EIATTR_KPARAM_INFO
	.align		4
.L_27:
        /*0088*/ 	.byte	0x04, 0x17
        /*008a*/ 	.short	(.L_29 - .L_28)
.L_28:
        /*008c*/ 	.word	0x00000000
        /*0090*/ 	.short	0x0001
        /*0092*/ 	.short	0x0008
        /*0094*/ 	.byte	0x00, 0xf4, 0x21, 0x00


	//----- nvinfo : EIATTR_KPARAM_INFO
	.align		4
.L_29:
        /*0098*/ 	.byte	0x04, 0x17
        /*009a*/ 	.short	(.L_31 - .L_30)
.L_30:
        /*009c*/ 	.word	0x00000000
        /*00a0*/ 	.short	0x0000
        /*00a2*/ 	.short	0x0000
        /*00a4*/ 	.byte	0x00, 0xf4, 0x21, 0x00


	//----- nvinfo : EIATTR_SPARSE_MMA_MASK
	.align		4
.L_31:
        /*00a8*/ 	.byte	0x03, 0x50
        /*00aa*/ 	.short	0x0000


	//----- nvinfo : EIATTR_MAXREG_COUNT
	.align		4
        /*00ac*/ 	.byte	0x03, 0x1b
        /*00ae*/ 	.short	0x00ff


	//----- nvinfo : EIATTR_EXIT_INSTR_OFFSETS
	.align		4
        /*00b0*/ 	.byte	0x04, 0x1c
        /*00b2*/ 	.short	(.L_33 - .L_32)


	//   ....[0]....
.L_32:
        /*00b4*/ 	.word	0x00000cf0


	//----- nvinfo : EIATTR_REQNTID
	.align		4
.L_33:
        /*00b8*/ 	.byte	0x04, 0x10
        /*00ba*/ 	.short	(.L_35 - .L_34)
.L_34:
        /*00bc*/ 	.word	0x00000080
        /*00c0*/ 	.word	0x00000001
        /*00c4*/ 	.word	0x00000001


	//----- nvinfo : EIATTR_CBANK_PARAM_SIZE
	.align		4
.L_35:
        /*00c8*/ 	.byte	0x03, 0x19
        /*00ca*/ 	.short	0x004c


	//----- nvinfo : EIATTR_PARAM_CBANK
	.align		4
        /*00cc*/ 	.byte	0x04, 0x0a
        /*00ce*/ 	.short	(.L_37 - .L_36)
	.align		4
.L_36:
        /*00d0*/ 	.word	index@(.nv.constant0.triton_poi_fused__native_batch_norm_legit_no_training_cat_relu_25)
        /*00d4*/ 	.short	0x0210
        /*00d6*/ 	.short	0x004c


	//----- nvinfo : EIATTR_SW_WAR
	.align		4
.L_37:
        /*00d8*/ 	.byte	0x04, 0x36
        /*00da*/ 	.short	(.L_39 - .L_38)
.L_38:
        /*00dc*/ 	.word	0x00000008
.L_39:


//--------------------- .nv.callgraph             --------------------------
	.section	.nv.callgraph,"",@"SHT_CUDA_CALLGRAPH"
	.align	4
	.sectionentsize	8
	.align		4
        /*0000*/ 	.word	0x00000000
	.align		4
        /*0004*/ 	.word	0xffffffff
	.align		4
        /*0008*/ 	.word	0x00000000
	.align		4
        /*000c*/ 	.word	0xfffffffe
	.align		4
        /*0010*/ 	.word	0x00000000
	.align		4
        /*0014*/ 	.word	0xfffffffd
	.align		4
        /*0018*/ 	.word	0x00000000
	.align		4
        /*001c*/ 	.word	0xfffffffc


//--------------------- .nv.constant4             --------------------------
	.section	.nv.constant4,"a",@progbits
	.align	8
	.align		8
.nv.constant4:
        /*0000*/ 	.dword	_$_str
	.align		8
        /*0008*/ 	.dword	_$_str_$_2


//--------------------- .text.triton_poi_fused__native_batch_norm_legit_no_training_cat_relu_25 --------------------------
	.section	.text.triton_poi_fused__native_batch_norm_legit_no_training_cat_relu_25,"ax",@progbits
	.align	128
        .global         triton_poi_fused__native_batch_norm_legit_no_training_cat_relu_25
        .type           triton_poi_fused__native_batch_norm_legit_no_training_cat_relu_25,@function
        .size           triton_poi_fused__native_batch_norm_legit_no_training_cat_relu_25,(.L_x_1 - triton_poi_fused__native_batch_norm_legit_no_training_cat_relu_25)
        .other          triton_poi_fused__native_batch_norm_legit_no_training_cat_relu_25,@"STO_CUDA_ENTRY STV_DEFAULT"
triton_poi_fused__native_batch_norm_legit_no_training_cat_relu_25:
.text.triton_poi_fused__native_batch_norm_legit_no_training_cat_relu_25:
[----:B------:R-:W-:Y:S01]  /*0000*/  LDC R1, c[0x0][0x28] ;  /* 0x00000a00ff017b82 */ /* 0x000fe20000000800 */
[----:B------:R-:W1:Y:S01]  /*0010*/  S2R R0, SR_TID.X ;  /* 0x0000000000007919 */ /* 0x000e620000002100 */
[----:B------:R-:W-:-:S06]  /*0020*/  HFMA2.MMA R2, -RZ, RZ, 0, 0 ;  /* 0x00000000ff027435 */ /* 0x000fcc00000001ff */
[----:B------:R-:W2:Y:S01]  /*0030*/  LDC.64 R16, c[0x0][0x230] ;  /* 0x00008c00ff107b82 */ /* 0x000ea20000000a00 */
[----:B------:R-:W-:Y:S01]  /*0040*/  ULDC.64 UR4, c[0x0][0x208] ;  /* 0x0000820000047ab9 */ /* 0x000fe20000000a00 */
[----:B------:R-:W3:Y:S01]  /*0050*/  S2R R7, SR_CTAID.X ;  /* 0x0000000000077919 */ /* 0x000ee20000002500 */
[----:B------:R-:W-:Y:S01]  /*0060*/  IMAD.MOV.U32 R6, RZ, RZ, RZ ;  /* 0x000000ffff067224 */ /* 0x000fe200078e00ff */
[----:B------:R-:W-:Y:S01]  /*0070*/  MOV R10, RZ ;  /* 0x000000ff000a7202 */ /* 0x000fe20000000f00 */
[----:B------:R-:W-:Y:S02]  /*0080*/  IMAD.MOV.U32 R18, RZ, RZ, RZ ;  /* 0x000000ffff127224 */ /* 0x000fe400078e00ff */
[----:B------:R-:W-:Y:S01]  /*0090*/  IMAD.MOV.U32 R34, RZ, RZ, 0x3e800000 ;  /* 0x3e800000ff227424 */ /* 0x000fe200078e00ff */
[----:B------:R-:W4:Y:S01]  /*00a0*/  LDC.64 R22, c[0x0][0x220] ;  /* 0x00008800ff167b82 */ /* 0x000f220000000a00 */
[----:B-1----:R-:W-:Y:S01]  /*00b0*/  IMAD.SHL.U32 R0, R0, 0x4, RZ ;  /* 0x0000000400007824 */ /* 0x002fe200078e00ff */
[----:B---3--:R-:W-:-:S04]  /*00c0*/  SHF.R.S32.HI R11, RZ, 0x15, R7 ;  /* 0x00000015ff0b7819 */ /* 0x008fc80000011407 */
[----:B------:R-:W-:Y:S02]  /*00d0*/  LOP3.LUT R0, R0, 0x1fc, RZ, 0xc0, !PT ;  /* 0x000001fc00007812 */ /* 0x000fe400078ec0ff */
[----:B------:R-:W-:-:S03]  /*00e0*/  SGXT R11, R11, 0x1 ;  /* 0x000000010b0b781a */ /* 0x000fc60000000200 */
[----:B------:R-:W-:-:S05]  /*00f0*/  IMAD R7, R7, 0x400, R0 ;  /* 0x0000040007077824 */ /* 0x000fca00078e0200 */
[----:B------:R-:W-:-:S04]  /*0100*/  LEA.HI R8, R11, R7, RZ, 0xc ;  /* 0x000000070b087211 */ /* 0x000fc800078f60ff */
[----:B------:R-:W-:-:S05]  /*0110*/  SHF.R.S32.HI R3, RZ, 0xc, R8 ;  /* 0x0000000cff037819 */ /* 0x000fca0000011408 */
[----:B------:R-:W-:-:S05]  /*0120*/  IMAD.HI R0, R3, -0x6db6db6d, R2 ;  /* 0x9249249303007827 */ /* 0x000fca00078e0202 */
[----:B------:R-:W-:-:S04]  /*0130*/  SHF.R.U32.HI R5, RZ, 0x1f, R0 ;  /* 0x0000001fff057819 */ /* 0x000fc80000011600 */
[----:B------:R-:W-:-:S05]  /*0140*/  LEA.HI.SX32 R5, R0, R5, 0x1b ;  /* 0x0000000500057211 */ /* 0x000fca00078fdaff */
[----:B------:R-:W-:Y:S02]  /*0150*/  IMAD R9, R5, -0x38, R3 ;  /* 0xffffffc805097824 */ /* 0x000fe400078e0203 */
[----:B------:R-:W-:Y:S01]  /*0160*/  VIADD R19, R7, 0x200 ;  /* 0x0000020007137836 */ /* 0x000fe20000000000 */
[----:B------:R-:W1:Y:S01]  /*0170*/  LDC.64 R2, c[0x0][0x228] ;  /* 0x00008a00ff027b82 */ /* 0x000e620000000a00 */
[----:B--2---:R-:W-:-:S06]  /*0180*/  IMAD.WIDE R4, R9, 0x4, R16 ;  /* 0x0000000409047825 */ /* 0x004fcc00078e0210 */
[----:B------:R-:W2:Y:S01]  /*0190*/  LDG.E.EL R4, desc[UR4][R4.64] ;  /* 0x0000000404047981 */ /* 0x000ea2000c2e1900 */
[----:B------:R-:W-:Y:S01]  /*01a0*/  LEA.HI R12, R11, R19, RZ, 0xc ;  /* 0x000000130b0c7211 */ /* 0x000fe200078f60ff */
[----:B------:R-:W-:-:S03]  /*01b0*/  IMAD.HI R13, R7, -0x6db6db6d, R6 ;  /* 0x92492493070d7827 */ /* 0x000fc600078e0206 */
[----:B------:R-:W-:Y:S01]  /*01c0*/  SHF.R.S32.HI R11, RZ, 0xc, R12 ;  /* 0x0000000cff0b7819 */ /* 0x000fe2000001140c */
[----:B------:R-:W-:Y:S01]  /*01d0*/  IMAD.HI R6, R19, -0x6db6db6d, R18 ;  /* 0x9249249313067827 */ /* 0x000fe200078e0212 */
[----:B------:R-:W-:-:S04]  /*01e0*/  LOP3.LUT R18, R12, 0xfffff000, RZ, 0xc0, !PT ;  /* 0xfffff0000c127812 */ /* 0x000fc800078ec0ff */
[----:B------:R-:W-:Y:S02]  /*01f0*/  SHF.R.U32.HI R21, RZ, 0x1f, R6 ;  /* 0x0000001fff157819 */ /* 0x000fe40000011606 */
[----:B------:R-:W-:Y:S02]  /*0200*/  IADD3 R12, R19, -R18, RZ ;  /* 0x80000012130c7210 */ /* 0x000fe40007ffe0ff */
[----:B------:R-:W-:-:S05]  /*0210*/  LEA.HI.SX32 R21, R6, R21, 0xf ;  /* 0x0000001506157211 */ /* 0x000fca00078f7aff */
[----:B------:R-:W-:Y:S02]  /*0220*/  IMAD R6, R21, -0x38000, R19 ;  /* 0xfffc800015067824 */ /* 0x000fe400078e0213 */
[----:B-1----:R-:W-:-:S04]  /*0230*/  IMAD.WIDE R18, R9, 0x4, R2 ;  /* 0x0000000409127825 */ /* 0x002fc800078e0202 */
[----:B------:R-:W-:Y:S01]  /*0240*/  IMAD R12, R21, 0x4000, R12 ;  /* 0x00004000150c7824 */ /* 0x000fe200078e020c */
[----:B------:R-:W-:Y:S01]  /*0250*/  HFMA2.MMA R26, -RZ, RZ, 0, 0 ;  /* 0x00000000ff1a7435 */ /* 0x000fe200000001ff */
[----:B------:R-:W-:Y:S01]  /*0260*/  ISETP.GE.AND P4, PT, R9, 0x34, PT ;  /* 0x000000340900780c */ /* 0x000fe20003f86270 */
[----:B--2---:R-:W-:Y:S01]  /*0270*/  FADD R0, R4, 9.9999997473787516356e-06 ;  /* 0x3727c5ac04007421 */ /* 0x004fe20000000000 */
[----:B------:R-:W-:-:S03]  /*0280*/  SHF.R.U32.HI R4, RZ, 0x1f, R13 ;  /* 0x0000001fff047819 */ /* 0x000fc6000001160d */
[----:B------:R1:W2:Y:S01]  /*0290*/  MUFU.SQRT R20, R0 ;  /* 0x0000000000147308 */ /* 0x0002a20000002000 */
[----:B------:R-:W-:Y:S02]  /*02a0*/  LEA.HI.SX32 R13, R13, R4, 0xf ;  /* 0x000000040d0d7211 */ /* 0x000fe400078f7aff */
[----:B------:R-:W3:Y:S01]  /*02b0*/  LDC.64 R4, c[0x0][0x238] ;  /* 0x00008e00ff047b82 */ /* 0x000ee20000000a00 */
[----:B-1----:R-:W-:-:S05]  /*02c0*/  IMAD.HI R0, R11, -0x6db6db6d, R10 ;  /* 0x924924930b007827 */ /* 0x002fca00078e020a */
[----:B------:R-:W-:Y:S02]  /*02d0*/  SHF.R.U32.HI R15, RZ, 0x1f, R0 ;  /* 0x0000001fff0f7819 */ /* 0x000fe40000011600 */
[C---:B--2---:R-:W-:Y:S02]  /*02e0*/  FSETP.GT.AND P0, PT, R20.reuse, 8.50705917302346158658e+37, PT ;  /* 0x7e8000001400780b */ /* 0x044fe40003f04000 */
[----:B------:R-:W-:Y:S02]  /*02f0*/  FSETP.GEU.AND P1, PT, R20, 1.175494350822287508e-38, PT ;  /* 0x008000001400780b */ /* 0x000fe40003f2e000 */
[----:B------:R-:W-:Y:S02]  /*0300*/  LEA.HI.SX32 R10, R0, R15, 0x1b ;  /* 0x0000000f000a7211 */ /* 0x000fe400078fdaff */
[----:B------:R-:W1:Y:S01]  /*0310*/  LDC.64 R14, c[0x0][0x240] ;  /* 0x00009000ff0e7b82 */ /* 0x000e620000000a00 */
[----:B------:R-:W-:Y:S02]  /*0320*/  FSEL R25, R34, 1, P0 ;  /* 0x3f80000022197808 */ /* 0x000fe40000000000 */
[----:B------:R-:W-:-:S04]  /*0330*/  IMAD R11, R10, -0x38, R11 ;  /* 0xffffffc80a0b7824 */ /* 0x000fc800078e020b */
[----:B------:R-:W-:Y:S01]  /*0340*/  @P0 FMUL R20, R20, 0.25 ;  /* 0x3e80000014140820 */ /* 0x000fe20000400000 */
[----:B------:R-:W-:-:S04]  /*0350*/  IMAD.WIDE R32, R11, 0x4, R16 ;  /* 0x000000040b207825 */ /* 0x000fc800078e0210 */
[----:B------:R-:W-:Y:S01]  /*0360*/  @!P1 FMUL R25, R25, 16777216 ;  /* 0x4b80000019199820 */ /* 0x000fe20000400000 */
[----:B------:R-:W-:Y:S01]  /*0370*/  @!P1 FMUL R20, R20, 16777216 ;  /* 0x4b80000014149820 */ /* 0x000fe20000400000 */
[----:B------:R-:W-:Y:S01]  /*0380*/  IMAD R17, R21, 0x34000, R6 ;  /* 0x0003400015117824 */ /* 0x000fe200078e0206 */
[----:B------:R2:W5:Y:S02]  /*0390*/  LDG.E.EL R35, desc[UR4][R32.64] ;  /* 0x0000000420237981 */ /* 0x000564000c2e1900 */
[----:B------:R4:W3:Y:S01]  /*03a0*/  MUFU.RCP R0, R20 ;  /* 0x0000001400007308 */ /* 0x0008e20000001000 */
[----:B------:R-:W-:Y:S02]  /*03b0*/  LOP3.LUT R6, R8, 0xfffff000, RZ, 0xc0, !PT ;  /* 0xfffff00008067812 */ /* 0x000fe400078ec0ff */
[----:B------:R-:W-:Y:S01]  /*03c0*/  ISETP.GT.AND P0, PT, R9, 0x33, PT ;  /* 0x000000330900780c */ /* 0x000fe20003f04270 */
[----:B--2---:R-:W2:Y:S01]  /*03d0*/  LDC.64 R32, c[0x0][0x210] ;  /* 0x00008400ff207b82 */ /* 0x004ea20000000a00 */
[----:B0---4-:R-:W-:-:S02]  /*03e0*/  IMAD.WIDE R20, R11, 0x4, R2 ;  /* 0x000000040b147825 */ /* 0x011fc400078e0202 */
[----:B------:R0:W4:Y:S02]  /*03f0*/  LDG.E.EL R3, desc[UR4][R18.64] ;  /* 0x0000000412037981 */ /* 0x000124000c2e1900 */
[----:B------:R-:W-:Y:S02]  /*0400*/  IMAD.IADD R6, R7, 0x1, -R6 ;  /* 0x0000000107067824 */ /* 0x000fe400078e0a06 */
[----:B---3--:R-:W-:Y:S01]  /*0410*/  FMUL R0, R0, R25 ;  /* 0x0000001900007220 */ /* 0x008fe20000400000 */
[----:B-1----:R-:W-:Y:S01]  /*0420*/  IMAD.WIDE R30, R9, 0x4, R14 ;  /* 0x00000004091e7825 */ /* 0x002fe200078e020e */
[----:B------:R-:W-:Y:S01]  /*0430*/  ISETP.GT.AND P1, PT, R11, 0x33, PT ;  /* 0x000000330b00780c */ /* 0x000fe20003f24270 */
[----:B------:R-:W3:Y:S01]  /*0440*/  LDG.E.EL R27, desc[UR4][R20.64] ;  /* 0x00000004141b7981 */ /* 0x000ee2000c2e1900 */
[----:B0-----:R-:W0:Y:S01]  /*0450*/  LDC.64 R18, c[0x0][0x218] ;  /* 0x00008600ff127b82 */ /* 0x001e220000000a00 */
[----:B------:R-:W-:Y:S01]  /*0460*/  IMAD.WIDE R24, R9, 0x4, R4 ;  /* 0x0000000409187825 */ /* 0x000fe200078e0204 */
[----:B------:R-:W-:-:S03]  /*0470*/  LEA R10, R13, R6, 0xe ;  /* 0x000000060d0a7211 */ /* 0x000fc600078e70ff */
[----:B------:R-:W-:Y:S02]  /*0480*/  IMAD.MOV.U32 R6, RZ, RZ, RZ ;  /* 0x000000ffff067224 */ /* 0x000fe400078e00ff */
[----:B------:R1:W3:Y:S01]  /*0490*/  LDG.E.EL R25, desc[UR4][R24.64] ;  /* 0x0000000418197981 */ /* 0x0002e2000c2e1900 */
[C---:B------:R-:W-:Y:S02]  /*04a0*/  IMAD R10, R9.reuse, 0x1000, R10 ;  /* 0x00001000090a7824 */ /* 0x040fe400078e020a */
[----:B------:R-:W-:Y:S02]  /*04b0*/  IMAD.MOV.U32 R2, RZ, RZ, RZ ;  /* 0x000000ffff027224 */ /* 0x000fe400078e00ff */
[----:B------:R-:W-:Y:S01]  /*04c0*/  IMAD.WIDE R8, R9, 0x4, R22 ;  /* 0x0000000409087825 */ /* 0x000fe200078e0216 */
[----:B------:R-:W-:-:S03]  /*04d0*/  LEA R16, R11, R12, 0xc ;  /* 0x0000000c0b107211 */ /* 0x000fc600078e60ff */
[----:B-1----:R-:W-:Y:S01]  /*04e0*/  IMAD.MOV.U32 R24, RZ, RZ, RZ ;  /* 0x000000ffff187224 */ /* 0x002fe200078e00ff */
[----:B------:R-:W3:Y:S01]  /*04f0*/  @P0 LDG.E.EL R6, desc[UR4][R8.64+-0xd0] ;  /* 0xffff300408060981 */ /* 0x000ee2000c2e1900 */
[----:B------:R-:W-:-:S03]  /*0500*/  IMAD.WIDE R28, R11, 0x4, R4 ;  /* 0x000000040b1c7825 */ /* 0x000fc600078e0204 */
[----:B------:R-:W3:Y:S01]  /*0510*/  @P0 LDG.E.EL R26, desc[UR4][R8.64+-0xd0] ;  /* 0xffff3004081a0981 */ /* 0x000ee2000c2e1900 */
[----:B------:R-:W-:-:S03]  /*0520*/  VIADD R37, R10, 0xfffcc000 ;  /* 0xfffcc0000a257836 */ /* 0x000fc60000000000 */
[----:B------:R-:W3:Y:S04]  /*0530*/  @P0 LDG.E.EL R2, desc[UR4][R8.64+-0xd0] ;  /* 0xffff300408020981 */ /* 0x000ee8000c2e1900 */
[----:B------:R1:W3:Y:S01]  /*0540*/  @P0 LDG.E.EL R24, desc[UR4][R8.64+-0xd0] ;  /* 0xffff300408180981 */ /* 0x0002e2000c2e1900 */
[C---:B------:R-:W-:Y:S01]  /*0550*/  ISETP.GE.AND P3, PT, R11.reuse, 0x34, PT ;  /* 0x000000340b00780c */ /* 0x040fe20003f66270 */
[----:B------:R-:W-:Y:S02]  /*0560*/  IMAD.MOV.U32 R12, RZ, RZ, RZ ;  /* 0x000000ffff0c7224 */ /* 0x000fe400078e00ff */
[----:B------:R0:W3:Y:S01]  /*0570*/  LDG.E.EL R5, desc[UR4][R28.64] ;  /* 0x000000041c057981 */ /* 0x0000e2000c2e1900 */
[----:B------:R-:W-:-:S03]  /*0580*/  IMAD.WIDE R22, R11, 0x4, R22 ;  /* 0x000000040b167825 */ /* 0x000fc600078e0216 */
[----:B------:R0:W3:Y:S01]  /*0590*/  LDG.E.EL R4, desc[UR4][R30.64] ;  /* 0x000000041e047981 */ /* 0x0000e2000c2e1900 */
[----:B-1----:R-:W-:Y:S01]  /*05a0*/  IADD3 R9, R16, -0x34000, RZ ;  /* 0xfffcc00010097810 */ /* 0x002fe20007ffe0ff */
[----:B0-----:R-:W-:Y:S02]  /*05b0*/  IMAD.WIDE R36, R37, 0x4, R18 ;  /* 0x0000000425247825 */ /* 0x001fe400078e0212 */
[----:B------:R-:W3:Y:S01]  /*05c0*/  @P1 LDG.E.EL R12, desc[UR4][R22.64+-0xd0] ;  /* 0xffff3004160c1981 */ /* 0x000ee2000c2e1900 */
[----:B------:R-:W-:Y:S01]  /*05d0*/  MOV R29, RZ ;  /* 0x000000ff001d7202 */ /* 0x000fe20000000f00 */
[----:B------:R-:W-:Y:S01]  /*05e0*/  IMAD.WIDE R14, R11, 0x4, R14 ;  /* 0x000000040b0e7825 */ /* 0x000fe200078e020e */
[----:B------:R-:W-:-:S03]  /*05f0*/  CS2R R30, SRZ ;  /* 0x00000000001e7805 */ /* 0x000fc6000001ff00 */
[----:B------:R-:W-:Y:S01]  /*0600*/  IMAD.WIDE R18, R9, 0x4, R18 ;  /* 0x0000000409127825 */ /* 0x000fe200078e0212 */
[----:B------:R-:W-:Y:S02]  /*0610*/  CS2R R8, SRZ ;  /* 0x0000000000087805 */ /* 0x000fe4000001ff00 */
[----:B------:R-:W-:Y:S01]  /*0620*/  CS2R R10, SRZ ;  /* 0x00000000000a7805 */ /* 0x000fe2000001ff00 */
[----:B------:R-:W4:Y:S01]  /*0630*/  @P1 LDG.E.EL R29, desc[UR4][R22.64+-0xd0] ;  /* 0xffff3004161d1981 */ /* 0x000f22000c2e1900 */
[C---:B------:R-:W-:Y:S01]  /*0640*/  IMAD R16, R13.reuse, -0x38000, R7 ;  /* 0xfffc80000d107824 */ /* 0x040fe200078e0207 */
[----:B------:R-:W-:Y:S02]  /*0650*/  CS2R R20, SRZ ;  /* 0x0000000000147805 */ /* 0x000fe4000001ff00 */
[----:B------:R-:W4:Y:S01]  /*0660*/  @P1 LDG.E.EL R31, desc[UR4][R22.64+-0xd0] ;  /* 0xffff3004161f1981 */ /* 0x000f22000c2e1900 */
[----:B------:R-:W-:-:S03]  /*0670*/  IMAD R13, R13, 0x34000, R16 ;  /* 0x000340000d0d7824 */ /* 0x000fc600078e0210 */
[----:B------:R0:W4:Y:S01]  /*0680*/  @P1 LDG.E.EL R30, desc[UR4][R22.64+-0xd0] ;  /* 0xffff3004161e1981 */ /* 0x000122000c2e1900 */
[----:B--2---:R-:W-:-:S03]  /*0690*/  IMAD.WIDE R16, R17, 0x4, R32 ;  /* 0x0000000411107825 */ /* 0x004fc600078e0220 */
[----:B------:R1:W2:Y:S04]  /*06a0*/  @P1 LDG.E.128 R8, desc[UR4][R18.64] ;  /* 0x0000000412081981 */ /* 0x0002a8000c1e1d00 */
[----:B------:R1:W4:Y:S01]  /*06b0*/  LDG.E.EL R28, desc[UR4][R14.64] ;  /* 0x000000040e1c7981 */ /* 0x000322000c2e1900 */
[----:B0-----:R-:W-:-:S06]  /*06c0*/  CS2R R22, SRZ ;  /* 0x0000000000167805 */ /* 0x001fcc000001ff00 */
[----:B------:R0:W4:Y:S01]  /*06d0*/  @!P3 LDG.E.128 R20, desc[UR4][R16.64] ;  /* 0x000000041014b981 */ /* 0x000122000c1e1d00 */
[----:B-1----:R-:W-:Y:S01]  /*06e0*/  CS2R R18, SRZ ;  /* 0x0000000000127805 */ /* 0x002fe2000001ff00 */
[----:B------:R-:W-:Y:S01]  /*06f0*/  IMAD.WIDE R32, R13, 0x4, R32 ;  /* 0x000000040d207825 */ /* 0x000fe200078e0220 */
[----:B------:R-:W-:Y:S02]  /*0700*/  CS2R R14, SRZ ;  /* 0x00000000000e7805 */ /* 0x000fe4000001ff00 */
[----:B0-----:R-:W-:-:S06]  /*0710*/  CS2R R16, SRZ ;  /* 0x0000000000107805 */ /* 0x001fcc000001ff00 */
[----:B------:R-:W5:Y:S01]  /*0720*/  @P0 LDG.E.128 R16, desc[UR4][R36.64] ;  /* 0x0000000424100981 */ /* 0x000f62000c1e1d00 */
[----:B---3--:R-:W-:Y:S02]  /*0730*/  SEL R12, R12, RZ, P1 ;  /* 0x000000ff0c0c7207 */ /* 0x008fe40000800000 */
[----:B--2---:R-:W-:Y:S02]  /*0740*/  SEL R9, R9, RZ, P1 ;  /* 0x000000ff09097207 */ /* 0x004fe40000800000 */
[----:B----4-:R-:W-:-:S03]  /*0750*/  SEL R21, R21, RZ, !P3 ;  /* 0x000000ff15157207 */ /* 0x010fc60005800000 */
[----:B------:R-:W-:Y:S01]  /*0760*/  @P3 FADD R21, R9, R12 ;  /* 0x0000000c09153221 */ /* 0x000fe20000000000 */
[----:B------:R-:W-:-:S06]  /*0770*/  CS2R R12, SRZ ;  /* 0x00000000000c7805 */ /* 0x000fcc000001ff00 */
[----:B------:R0:W2:Y:S01]  /*0780*/  @!P4 LDG.E.128 R12, desc[UR4][R32.64] ;  /* 0x00000004200cc981 */ /* 0x0000a2000c1e1d00 */
[----:B-----5:R-:W-:-:S04]  /*0790*/  FADD R35, R35, 9.9999997473787516356e-06 ;  /* 0x3727c5ac23237421 */ /* 0x020fc80000000000 */
[----:B------:R-:W1:Y:S02]  /*07a0*/  MUFU.SQRT R9, R35 ;  /* 0x0000002300097308 */ /* 0x000e640000002000 */
[C---:B-1----:R-:W-:Y:S02]  /*07b0*/  FSETP.GT.AND P2, PT, R9.reuse, 8.50705917302346158658e+37, PT ;  /* 0x7e8000000900780b */ /* 0x042fe40003f44000 */
[----:B------:R-:W-:-:S11]  /*07c0*/  FSETP.GEU.AND P5, PT, R9, 1.175494350822287508e-38, PT ;  /* 0x008000000900780b */ /* 0x000fd60003fae000 */
[----:B------:R-:W-:-:S04]  /*07d0*/  @P2 FMUL R9, R9, 0.25 ;  /* 0x3e80000009092820 */ /* 0x000fc80000400000 */
[----:B------:R-:W-:Y:S01]  /*07e0*/  @!P5 FMUL R9, R9, 16777216 ;  /* 0x4b8000000909d820 */ /* 0x000fe20000400000 */
[----:B0-----:R-:W-:-:S05]  /*07f0*/  SEL R32, R29, RZ, P1 ;  /* 0x000000ff1d207207 */ /* 0x001fca0000800000 */
[----:B------:R-:W0:Y:S01]  /*0800*/  MUFU.RCP R9, R9 ;  /* 0x0000000900097308 */ /* 0x000e220000001000 */
[----:B------:R-:W-:Y:S02]  /*0810*/  SEL R8, R8, RZ, P1 ;  /* 0x000000ff08087207 */ /* 0x000fe40000800000 */
[----:B------:R-:W-:Y:S02]  /*0820*/  SEL R10, R10, RZ, P1 ;  /* 0x000000ff0a0a7207 */ /* 0x000fe40000800000 */
[----:B------:R-:W-:Y:S02]  /*0830*/  FSEL R34, R34, 1, P2 ;  /* 0x3f80000022227808 */ /* 0x000fe40001000000 */
[----:B------:R-:W-:Y:S02]  /*0840*/  SEL R29, R30, RZ, P1 ;  /* 0x000000ff1e1d7207 */ /* 0x000fe40000800000 */
[----:B------:R-:W-:Y:S02]  /*0850*/  SEL R31, R31, RZ, P1 ;  /* 0x000000ff1f1f7207 */ /* 0x000fe40000800000 */
[----:B------:R-:W-:Y:S01]  /*0860*/  SEL R11, R11, RZ, P1 ;  /* 0x000000ff0b0b7207 */ /* 0x000fe20000800000 */
[----:B------:R-:W-:Y:S01]  /*0870*/  @!P5 FMUL R34, R34, 16777216 ;  /* 0x4b8000002222d820 */ /* 0x000fe20000400000 */
[----:B------:R-:W-:Y:S01]  /*0880*/  SEL R20, R20, RZ, !P3 ;  /* 0x000000ff14147207 */ /* 0x000fe20005800000 */
[----:B------:R-:W-:Y:S01]  /*0890*/  @P3 FADD R20, R8, R31 ;  /* 0x0000001f08143221 */ /* 0x000fe20000000000 */
[----:B------:R-:W-:Y:S01]  /*08a0*/  SEL R22, R22, RZ, !P3 ;  /* 0x000000ff16167207 */ /* 0x000fe20005800000 */
[----:B------:R-:W-:Y:S01]  /*08b0*/  @P3 FADD R22, R10, R29 ;  /* 0x0000001d0a163221 */ /* 0x000fe20000000000 */
[----:B------:R-:W-:Y:S01]  /*08c0*/  SEL R23, R23, RZ, !P3 ;  /* 0x000000ff17177207 */ /* 0x000fe20005800000 */
[----:B------:R-:W-:Y:S01]  /*08d0*/  @P3 FADD R23, R11, R32 ;  /* 0x000000200b173221 */ /* 0x000fe20000000000 */
[----:B0-----:R-:W-:Y:S01]  /*08e0*/  FMUL R9, R9, R34 ;  /* 0x0000002209097220 */ /* 0x001fe20000400000 */
[C---:B------:R-:W-:Y:S01]  /*08f0*/  FADD R10, -R27.reuse, R22 ;  /* 0x000000161b0a7221 */ /* 0x040fe20000000100 */
[C---:B------:R-:W-:Y:S01]  /*0900*/  FADD R8, -R27.reuse, R20 ;  /* 0x000000141b087221 */ /* 0x040fe20000000100 */
[C---:B------:R-:W-:Y:S01]  /*0910*/  FADD R30, -R27.reuse, R21 ;  /* 0x000000151b1e7221 */ /* 0x040fe20000000100 */
[----:B------:R-:W-:Y:S01]  /*0920*/  FADD R32, -R27, R23 ;  /* 0x000000171b207221 */ /* 0x000fe20000000100 */
[C---:B------:R-:W-:Y:S01]  /*0930*/  FMUL R27, R9.reuse, R10 ;  /* 0x0000000a091b7220 */ /* 0x040fe20000400000 */
[C---:B------:R-:W-:Y:S01]  /*0940*/  FMUL R29, R9.reuse, R8 ;  /* 0x00000008091d7220 */ /* 0x040fe20000400000 */
[C---:B------:R-:W-:Y:S01]  /*0950*/  FMUL R30, R9.reuse, R30 ;  /* 0x0000001e091e7220 */ /* 0x040fe20000400000 */
[----:B------:R-:W-:Y:S01]  /*0960*/  FMUL R31, R9, R32 ;  /* 0x00000020091f7220 */ /* 0x000fe20000400000 */
[----:B------:R-:W-:Y:S01]  /*0970*/  SEL R19, R19, RZ, P0 ;  /* 0x000000ff13137207 */ /* 0x000fe20000000000 */
[----:B------:R-:W0:Y:S01]  /*0980*/  LDC.64 R10, c[0x0][0x248] ;  /* 0x00009200ff0a7b82 */ /* 0x000e220000000a00 */
[----:B------:R-:W-:-:S02]  /*0990*/  SEL R24, R24, RZ, P0 ;  /* 0x000000ff18187207 */ /* 0x000fc40000000000 */
[----:B------:R-:W-:Y:S02]  /*09a0*/  SEL R17, R17, RZ, P0 ;  /* 0x000000ff11117207 */ /* 0x000fe40000000000 */
[----:B------:R-:W-:-:S03]  /*09b0*/  SEL R18, R18, RZ, P0 ;  /* 0x000000ff12127207 */ /* 0x000fc60000000000 */
[----:B------:R-:W1:Y:S01]  /*09c0*/  LDC.64 R8, c[0x0][0x250] ;  /* 0x00009400ff087b82 */ /* 0x000e620000000a00 */
[----:B------:R-:W-:Y:S02]  /*09d0*/  SEL R26, R26, RZ, P0 ;  /* 0x000000ff1a1a7207 */ /* 0x000fe40000000000 */
[----:B------:R-:W-:Y:S02]  /*09e0*/  SEL R35, R2, RZ, P0 ;  /* 0x000000ff02237207 */ /* 0x000fe40000000000 */
[----:B------:R-:W-:Y:S02]  /*09f0*/  SEL R16, R16, RZ, P0 ;  /* 0x000000ff10107207 */ /* 0x000fe40000000000 */
[----:B------:R-:W-:Y:S01]  /*0a00*/  SEL R33, R6, RZ, P0 ;  /* 0x000000ff06217207 */ /* 0x000fe20000000000 */
[C-C-:B------:R-:W-:Y:S01]  /*0a10*/  FFMA R30, R5.reuse, R30, R28.reuse ;  /* 0x0000001e051e7223 */ /* 0x140fe2000000001c */
[C-C-:B------:R-:W-:Y:S01]  /*0a20*/  FFMA R29, R5.reuse, R29, R28.reuse ;  /* 0x0000001d051d7223 */ /* 0x140fe2000000001c */
[C-C-:B------:R-:W-:Y:S01]  /*0a30*/  FFMA R27, R5.reuse, R27, R28.reuse ;  /* 0x0000001b051b7223 */ /* 0x140fe2000000001c */
[----:B------:R-:W-:-:S02]  /*0a40*/  FFMA R31, R5, R31, R28 ;  /* 0x0000001f051f7223 */ /* 0x000fc4000000001c */
[----:B------:R-:W-:-:S03]  /*0a50*/  FSETP.GEU.AND P5, PT, R30, RZ, PT ;  /* 0x000000ff1e00720b */ /* 0x000fc60003fae000 */
[----:B------:R-:W-:Y:S02]  /*0a60*/  FSETP.GEU.AND P3, PT, R31, RZ, PT ;  /* 0x000000ff1f00720b */ /* 0x000fe40003f6e000 */
[----:B--2---:R-:W-:Y:S01]  /*0a70*/  SEL R15, R15, RZ, !P4 ;  /* 0x000000ff0f0f7207 */ /* 0x004fe20006000000 */
[----:B------:R-:W-:Y:S01]  /*0a80*/  @P4 FADD R15, R19, R24 ;  /* 0x00000018130f4221 */ /* 0x000fe20000000000 */
[----:B------:R-:W-:Y:S01]  /*0a90*/  SEL R13, R13, RZ, !P4 ;  /* 0x000000ff0d0d7207 */ /* 0x000fe20006000000 */
[----:B------:R-:W-:Y:S01]  /*0aa0*/  @P4 FADD R13, R17, R26 ;  /* 0x0000001a110d4221 */ /* 0x000fe20000000000 */
[----:B------:R-:W-:Y:S01]  /*0ab0*/  SEL R14, R14, RZ, !P4 ;  /* 0x000000ff0e0e7207 */ /* 0x000fe20006000000 */
[----:B------:R-:W-:Y:S01]  /*0ac0*/  @P4 FADD R14, R18, R35 ;  /* 0x00000023120e4221 */ /* 0x000fe20000000000 */
[----:B------:R-:W-:Y:S01]  /*0ad0*/  SEL R12, R12, RZ, !P4 ;  /* 0x000000ff0c0c7207 */ /* 0x000fe20006000000 */
[C---:B------:R-:W-:Y:S01]  /*0ae0*/  FADD R19, -R3.reuse, R15 ;  /* 0x0000000f03137221 */ /* 0x040fe20000000100 */
[----:B------:R-:W-:Y:S01]  /*0af0*/  @P4 FADD R12, R16, R33 ;  /* 0x00000021100c4221 */ /* 0x000fe20000000000 */
[C---:B------:R-:W-:Y:S01]  /*0b00*/  FADD R5, -R3.reuse, R13 ;  /* 0x0000000d03057221 */ /* 0x040fe20000000100 */
[C---:B------:R-:W-:Y:S01]  /*0b10*/  FADD R17, -R3.reuse, R14 ;  /* 0x0000000e03117221 */ /* 0x040fe20000000100 */
[C---:B------:R-:W-:Y:S01]  /*0b20*/  FMUL R19, R0.reuse, R19 ;  /* 0x0000001300137220 */ /* 0x040fe20000400000 */
[----:B------:R-:W-:Y:S01]  /*0b30*/  FADD R3, -R3, R12 ;  /* 0x0000000c03037221 */ /* 0x000fe20000000100 */
[C---:B------:R-:W-:Y:S01]  /*0b40*/  FMUL R5, R0.reuse, R5 ;  /* 0x0000000500057220 */ /* 0x040fe20000400000 */
[C---:B------:R-:W-:Y:S01]  /*0b50*/  FMUL R17, R0.reuse, R17 ;  /* 0x0000001100117220 */ /* 0x040fe20000400000 */
[C-C-:B------:R-:W-:Y:S01]  /*0b60*/  FFMA R19, R25.reuse, R19, R4.reuse ;  /* 0x0000001319137223 */ /* 0x140fe20000000004 */
[----:B------:R-:W-:Y:S01]  /*0b70*/  FMUL R3, R0, R3 ;  /* 0x0000000300037220 */ /* 0x000fe20000400000 */
[C-C-:B------:R-:W-:Y:S01]  /*0b80*/  FFMA R5, R25.reuse, R5, R4.reuse ;  /* 0x0000000519057223 */ /* 0x140fe20000000004 */
[----:B------:R-:W-:-:S02]  /*0b90*/  FFMA R6, R25, R17, R4 ;  /* 0x0000001119067223 */ /* 0x000fc40000000004 */
[----:B------:R-:W-:Y:S01]  /*0ba0*/  FFMA R4, R25, R3, R4 ;  /* 0x0000000319047223 */ /* 0x000fe20000000004 */
[----:B------:R-:W-:Y:S01]  /*0bb0*/  FSETP.GEU.AND P6, PT, R19, RZ, PT ;  /* 0x000000ff1300720b */ /* 0x000fe20003fce000 */
[----:B0-----:R-:W-:Y:S01]  /*0bc0*/  IMAD.WIDE R2, R7, 0x4, R10 ;  /* 0x0000000407027825 */ /* 0x001fe200078e020a */
[----:B------:R-:W-:-:S03]  /*0bd0*/  FSETP.GEU.AND P0, PT, R6, RZ, PT ;  /* 0x000000ff0600720b */ /* 0x000fc60003f0e000 */
[----:B-1----:R-:W-:Y:S01]  /*0be0*/  IMAD.WIDE R16, R7, 0x4, R8 ;  /* 0x0000000407107825 */ /* 0x002fe200078e0208 */
[----:B------:R-:W-:Y:S02]  /*0bf0*/  SEL R7, R19, RZ, P6 ;  /* 0x000000ff13077207 */ /* 0x000fe40003000000 */
[----:B------:R-:W-:Y:S02]  /*0c00*/  FSETP.GEU.AND P1, PT, R5, RZ, PT ;  /* 0x000000ff0500720b */ /* 0x000fe40003f2e000 */
[----:B------:R-:W-:Y:S02]  /*0c10*/  FSETP.GEU.AND P2, PT, R4, RZ, PT ;  /* 0x000000ff0400720b */ /* 0x000fe40003f4e000 */
[----:B------:R-:W-:Y:S02]  /*0c20*/  FSETP.GEU.AND P4, PT, R27, RZ, PT ;  /* 0x000000ff1b00720b */ /* 0x000fe40003f8e000 */
[----:B------:R-:W-:Y:S02]  /*0c30*/  FSETP.GEU.AND P6, PT, R29, RZ, PT ;  /* 0x000000ff1d00720b */ /* 0x000fe40003fce000 */
[----:B------:R-:W-:-:S02]  /*0c40*/  SEL R6, R6, RZ, P0 ;  /* 0x000000ff06067207 */ /* 0x000fc40000000000 */
[----:B------:R-:W-:Y:S02]  /*0c50*/  SEL R5, R5, RZ, P1 ;  /* 0x000000ff05057207 */ /* 0x000fe40000800000 */
[----:B------:R-:W-:Y:S02]  /*0c60*/  SEL R4, R4, RZ, P2 ;  /* 0x000000ff04047207 */ /* 0x000fe40001000000 */
[----:B------:R-:W-:Y:S02]  /*0c70*/  SEL R11, R31, RZ, P3 ;  /* 0x000000ff1f0b7207 */ /* 0x000fe40001800000 */
[----:B------:R-:W-:Y:S02]  /*0c80*/  SEL R10, R27, RZ, P4 ;  /* 0x000000ff1b0a7207 */ /* 0x000fe40002000000 */
[----:B------:R-:W-:Y:S02]  /*0c90*/  SEL R9, R30, RZ, P5 ;  /* 0x000000ff1e097207 */ /* 0x000fe40002800000 */
[----:B------:R-:W-:Y:S01]  /*0ca0*/  SEL R8, R29, RZ, P6 ;  /* 0x000000ff1d087207 */ /* 0x000fe20003000000 */
[----:B------:R-:W-:Y:S04]  /*0cb0*/  STG.E.128 desc[UR4][R2.64], R12 ;  /* 0x0000000c02007986 */ /* 0x000fe8000c101d04 */
[----:B------:R-:W-:Y:S04]  /*0cc0*/  STG.E.128 desc[UR4][R2.64+0x800], R20 ;  /* 0x0008001402007986 */ /* 0x000fe8000c101d04 */
[----:B------:R-:W-:Y:S04]  /*0cd0*/  STG.E.128 desc[UR4][R16.64], R4 ;  /* 0x0000000410007986 */ /* 0x000fe8000c101d04 */
[----:B------:R-:W-:Y:S01]  /*0ce0*/  STG.E.128 desc[UR4][R16.64+0x800], R8 ;  /* 0x0008000810007986 */ /* 0x000fe2000c101d04 */
[----:B------:R-:W-:Y:S05]  /*0cf0*/  EXIT ;  /* 0x000000000000794d */ /* 0x000fea0003800000 */
.L_x_0:
[----:B------:R-:W-:-:S00]  /*0d00*/  BRA `(.L_x_0) ;  /* 0xfffffffc00fc7947 */ /* 0x000fc0000383ffff */
[----:B------:R-:W-:-:S00]  /*0d10*/  NOP ;  /* 0x0000000000007918 */ /* 0x000fc00000000000 */
        /* <DEDUP_REMOVED lines=14> */
.L_x_1:


//--------------------- .nv.global.init           --------------------------
	.section	.nv.global.init,"aw",@progbits
.nv.global.init:
	.type		_$_str,@object
	.size		_$_str,(_$_str_$_2 - _$_str)
_$_str:
        /*0000*/ 	.byte	0x5f, 0x5f, 0x43, 0x55, 0x44, 0x41, 0x5f, 0x46, 0x54, 0x5a, 0x00
	.type		_$_str_$_2,@object
	.size		_$_str_$_2,(.L_1 - _$_str_$_2)
_$_str_$_2:
        /*000b*/ 	.byte	0x5f, 0x5f, 0x43, 0x55, 0x44, 0x41, 0x5f, 0x50, 0x52, 0x45, 0x43, 0x5f, 0x53, 0x51, 0x52, 0x54
        /*001b*/ 	.byte	0x00
.L_1:


//--------------------- .nv.constant0.triton_poi_fused__native_batch_norm_legit_no_training_cat_relu_25 --------------------------
	.section	.nv.constant0.triton_poi_fused__native_batch_norm_legit_no_training_cat_relu_25,"a",@progbits
	.sectionflags	@""
	.align	4
.nv.constant0.triton_poi_fused__native_batch_norm_legit_no_training_cat_relu_25:
	.zero		604
